//
// Generated by NVIDIA NVVM Compiler
//
// Compiler Build ID: CL-36424714
// Cuda compilation tools, release 13.0, V13.0.88
// Based on NVVM 20.0.0
//

.version 9.0
.target sm_100
.address_size 64

	// .globl	_Z10mysgemm_v7iiifPfS_fS_
// _ZZ10mysgemm_v7iiifPfS_fS_E3sa7 has been demoted
// _ZZ10mysgemm_v7iiifPfS_fS_E3sb7 has been demoted

.visible .entry _Z10mysgemm_v7iiifPfS_fS_(
	.param .u32 _Z10mysgemm_v7iiifPfS_fS__param_0,
	.param .u32 _Z10mysgemm_v7iiifPfS_fS__param_1,
	.param .u32 _Z10mysgemm_v7iiifPfS_fS__param_2,
	.param .f32 _Z10mysgemm_v7iiifPfS_fS__param_3,
	.param .u64 .ptr .align 1 _Z10mysgemm_v7iiifPfS_fS__param_4,
	.param .u64 .ptr .align 1 _Z10mysgemm_v7iiifPfS_fS__param_5,
	.param .f32 _Z10mysgemm_v7iiifPfS_fS__param_6,
	.param .u64 .ptr .align 1 _Z10mysgemm_v7iiifPfS_fS__param_7
)
.maxntid 256
{
	.reg .pred 	%p<3>;
	.reg .b32 	%r<43>;
	.reg .b32 	%f<511>;
	.reg .b64 	%rd<32>;
	// demoted variable
	.shared .align 4 .b8 _ZZ10mysgemm_v7iiifPfS_fS_E3sa7[4096];
	// demoted variable
	.shared .align 4 .b8 _ZZ10mysgemm_v7iiifPfS_fS_E3sb7[4096];
	ld.param.u32 	%r10, [_Z10mysgemm_v7iiifPfS_fS__param_0];
	ld.param.u32 	%r11, [_Z10mysgemm_v7iiifPfS_fS__param_2];
	ld.param.u64 	%rd7, [_Z10mysgemm_v7iiifPfS_fS__param_4];
	ld.param.u64 	%rd8, [_Z10mysgemm_v7iiifPfS_fS__param_5];
	mov.u32 	%r1, %tid.x;
	mov.u32 	%r12, %ctaid.x;
	mov.u32 	%r13, %ctaid.y;
	shl.b32 	%r2, %r1, 2;
	and.b32  	%r3, %r2, 60;
	shr.u32 	%r4, %r1, 4;
	shl.b32 	%r5, %r12, 6;
	shl.b32 	%r6, %r13, 6;
	setp.lt.s32 	%p1, %r11, 1;
	mov.f32 	%f495, 0f00000000;
	mov.f32 	%f496, %f495;
	mov.f32 	%f497, %f495;
	mov.f32 	%f498, %f495;
	mov.f32 	%f499, %f495;
	mov.f32 	%f500, %f495;
	mov.f32 	%f501, %f495;
	mov.f32 	%f502, %f495;
	mov.f32 	%f503, %f495;
	mov.f32 	%f504, %f495;
	mov.f32 	%f505, %f495;
	mov.f32 	%f506, %f495;
	mov.f32 	%f507, %f495;
	mov.f32 	%f508, %f495;
	mov.f32 	%f509, %f495;
	mov.f32 	%f510, %f495;
	@%p1 bra 	$L__BB0_3;
	mul.lo.s32 	%r15, %r11, %r6;
	shr.u32 	%r16, %r1, 2;
	and.b32  	%r17, %r2, 12;
	mad.lo.s32 	%r18, %r10, %r4, %r3;
	mad.lo.s32 	%r19, %r11, %r16, %r17;
	shl.b32 	%r20, %r2, 8;
	or.b32  	%r21, %r20, %r1;
	and.b32  	%r22, %r21, 3324;
	mov.u32 	%r23, _ZZ10mysgemm_v7iiifPfS_fS_E3sb7;
	add.s32 	%r7, %r23, %r22;
	mul.wide.s32 	%rd10, %r15, 4;
	mul.wide.u32 	%rd11, %r19, 4;
	add.s64 	%rd12, %rd10, %rd11;
	cvta.to.global.u64 	%rd13, %rd8;
	add.s64 	%rd31, %rd13, %rd12;
	mul.wide.s32 	%rd14, %r5, 4;
	mul.wide.s32 	%rd15, %r18, 4;
	add.s64 	%rd16, %rd14, %rd15;
	cvta.to.global.u64 	%rd17, %rd7;
	add.s64 	%rd30, %rd17, %rd16;
	mov.f32 	%f510, 0f00000000;
	mov.b32 	%r42, 0;
	mov.f32 	%f509, %f510;
	mov.f32 	%f508, %f510;
	mov.f32 	%f507, %f510;
	mov.f32 	%f506, %f510;
	mov.f32 	%f505, %f510;
	mov.f32 	%f504, %f510;
	mov.f32 	%f503, %f510;
	mov.f32 	%f502, %f510;
	mov.f32 	%f501, %f510;
	mov.f32 	%f500, %f510;
	mov.f32 	%f499, %f510;
	mov.f32 	%f498, %f510;
	mov.f32 	%f497, %f510;
	mov.f32 	%f496, %f510;
	mov.f32 	%f495, %f510;
$L__BB0_2:
	ld.global.v4.f32 	{%f53, %f54, %f55, %f56}, [%rd30];
	ld.global.v4.f32 	{%f57, %f58, %f59, %f60}, [%rd31];
	shl.b32 	%r25, %r1, 4;
	mov.u32 	%r26, _ZZ10mysgemm_v7iiifPfS_fS_E3sa7;
	add.s32 	%r27, %r26, %r25;
	st.shared.v4.f32 	[%r27], {%f53, %f54, %f55, %f56};
	st.shared.f32 	[%r7], %f57;
	st.shared.f32 	[%r7+256], %f58;
	st.shared.f32 	[%r7+512], %f59;
	st.shared.f32 	[%r7+768], %f60;
	bar.sync 	0;
	and.b32  	%r28, %r25, 240;
	add.s32 	%r29, %r26, %r28;
	ld.shared.v4.f32 	{%f61, %f62, %f63, %f64}, [%r29];
	and.b32  	%r30, %r1, 240;
	add.s32 	%r32, %r23, %r30;
	ld.shared.v4.f32 	{%f65, %f66, %f67, %f68}, [%r32];
	fma.rn.f32 	%f69, %f61, %f65, %f495;
	fma.rn.f32 	%f70, %f62, %f65, %f496;
	fma.rn.f32 	%f71, %f63, %f65, %f497;
	fma.rn.f32 	%f72, %f64, %f65, %f498;
	fma.rn.f32 	%f73, %f61, %f66, %f499;
	fma.rn.f32 	%f74, %f62, %f66, %f500;
	fma.rn.f32 	%f75, %f63, %f66, %f501;
	fma.rn.f32 	%f76, %f64, %f66, %f502;
	fma.rn.f32 	%f77, %f61, %f67, %f503;
	fma.rn.f32 	%f78, %f62, %f67, %f504;
	fma.rn.f32 	%f79, %f63, %f67, %f505;
	fma.rn.f32 	%f80, %f64, %f67, %f506;
	fma.rn.f32 	%f81, %f61, %f68, %f507;
	fma.rn.f32 	%f82, %f62, %f68, %f508;
	fma.rn.f32 	%f83, %f63, %f68, %f509;
	fma.rn.f32 	%f84, %f64, %f68, %f510;
	ld.shared.v4.f32 	{%f85, %f86, %f87, %f88}, [%r29+256];
	ld.shared.v4.f32 	{%f89, %f90, %f91, %f92}, [%r32+256];
	fma.rn.f32 	%f93, %f85, %f89, %f69;
	fma.rn.f32 	%f94, %f86, %f89, %f70;
	fma.rn.f32 	%f95, %f87, %f89, %f71;
	fma.rn.f32 	%f96, %f88, %f89, %f72;
	fma.rn.f32 	%f97, %f85, %f90, %f73;
	fma.rn.f32 	%f98, %f86, %f90, %f74;
	fma.rn.f32 	%f99, %f87, %f90, %f75;
	fma.rn.f32 	%f100, %f88, %f90, %f76;
	fma.rn.f32 	%f101, %f85, %f91, %f77;
	fma.rn.f32 	%f102, %f86, %f91, %f78;
	fma.rn.f32 	%f103, %f87, %f91, %f79;
	fma.rn.f32 	%f104, %f88, %f91, %f80;
	fma.rn.f32 	%f105, %f85, %f92, %f81;
	fma.rn.f32 	%f106, %f86, %f92, %f82;
	fma.rn.f32 	%f107, %f87, %f92, %f83;
	fma.rn.f32 	%f108, %f88, %f92, %f84;
	ld.shared.v4.f32 	{%f109, %f110, %f111, %f112}, [%r29+512];
	ld.shared.v4.f32 	{%f113, %f114, %f115, %f116}, [%r32+512];
	fma.rn.f32 	%f117, %f109, %f113, %f93;
	fma.rn.f32 	%f118, %f110, %f113, %f94;
	fma.rn.f32 	%f119, %f111, %f113, %f95;
	fma.rn.f32 	%f120, %f112, %f113, %f96;
	fma.rn.f32 	%f121, %f109, %f114, %f97;
	fma.rn.f32 	%f122, %f110, %f114, %f98;
	fma.rn.f32 	%f123, %f111, %f114, %f99;
	fma.rn.f32 	%f124, %f112, %f114, %f100;
	fma.rn.f32 	%f125, %f109, %f115, %f101;
	fma.rn.f32 	%f126, %f110, %f115, %f102;
	fma.rn.f32 	%f127, %f111, %f115, %f103;
	fma.rn.f32 	%f128, %f112, %f115, %f104;
	fma.rn.f32 	%f129, %f109, %f116, %f105;
	fma.rn.f32 	%f130, %f110, %f116, %f106;
	fma.rn.f32 	%f131, %f111, %f116, %f107;
	fma.rn.f32 	%f132, %f112, %f116, %f108;
	ld.shared.v4.f32 	{%f133, %f134, %f135, %f136}, [%r29+768];
	ld.shared.v4.f32 	{%f137, %f138, %f139, %f140}, [%r32+768];
	fma.rn.f32 	%f141, %f133, %f137, %f117;
	fma.rn.f32 	%f142, %f134, %f137, %f118;
	fma.rn.f32 	%f143, %f135, %f137, %f119;
	fma.rn.f32 	%f144, %f136, %f137, %f120;
	fma.rn.f32 	%f145, %f133, %f138, %f121;
	fma.rn.f32 	%f146, %f134, %f138, %f122;
	fma.rn.f32 	%f147, %f135, %f138, %f123;
	fma.rn.f32 	%f148, %f136, %f138, %f124;
	fma.rn.f32 	%f149, %f133, %f139, %f125;
	fma.rn.f32 	%f150, %f134, %f139, %f126;
	fma.rn.f32 	%f151, %f135, %f139, %f127;
	fma.rn.f32 	%f152, %f136, %f139, %f128;
	fma.rn.f32 	%f153, %f133, %f140, %f129;
	fma.rn.f32 	%f154, %f134, %f140, %f130;
	fma.rn.f32 	%f155, %f135, %f140, %f131;
	fma.rn.f32 	%f156, %f136, %f140, %f132;
	ld.shared.v4.f32 	{%f157, %f158, %f159, %f160}, [%r29+1024];
	ld.shared.v4.f32 	{%f161, %f162, %f163, %f164}, [%r32+1024];
	fma.rn.f32 	%f165, %f157, %f161, %f141;
	fma.rn.f32 	%f166, %f158, %f161, %f142;
	fma.rn.f32 	%f167, %f159, %f161, %f143;
	fma.rn.f32 	%f168, %f160, %f161, %f144;
	fma.rn.f32 	%f169, %f157, %f162, %f145;
	fma.rn.f32 	%f170, %f158, %f162, %f146;
	fma.rn.f32 	%f171, %f159, %f162, %f147;
	fma.rn.f32 	%f172, %f160, %f162, %f148;
	fma.rn.f32 	%f173, %f157, %f163, %f149;
	fma.rn.f32 	%f174, %f158, %f163, %f150;
	fma.rn.f32 	%f175, %f159, %f163, %f151;
	fma.rn.f32 	%f176, %f160, %f163, %f152;
	fma.rn.f32 	%f177, %f157, %f164, %f153;
	fma.rn.f32 	%f178, %f158, %f164, %f154;
	fma.rn.f32 	%f179, %f159, %f164, %f155;
	fma.rn.f32 	%f180, %f160, %f164, %f156;
	ld.shared.v4.f32 	{%f181, %f182, %f183, %f184}, [%r29+1280];
	ld.shared.v4.f32 	{%f185, %f186, %f187, %f188}, [%r32+1280];
	fma.rn.f32 	%f189, %f181, %f185, %f165;
	fma.rn.f32 	%f190, %f182, %f185, %f166;
	fma.rn.f32 	%f191, %f183, %f185, %f167;
	fma.rn.f32 	%f192, %f184, %f185, %f168;
	fma.rn.f32 	%f193, %f181, %f186, %f169;
	fma.rn.f32 	%f194, %f182, %f186, %f170;
	fma.rn.f32 	%f195, %f183, %f186, %f171;
	fma.rn.f32 	%f196, %f184, %f186, %f172;
	fma.rn.f32 	%f197, %f181, %f187, %f173;
	fma.rn.f32 	%f198, %f182, %f187, %f174;
	fma.rn.f32 	%f199, %f183, %f187, %f175;
	fma.rn.f32 	%f200, %f184, %f187, %f176;
	fma.rn.f32 	%f201, %f181, %f188, %f177;
	fma.rn.f32 	%f202, %f182, %f188, %f178;
	fma.rn.f32 	%f203, %f183, %f188, %f179;
	fma.rn.f32 	%f204, %f184, %f188, %f180;
	ld.shared.v4.f32 	{%f205, %f206, %f207, %f208}, [%r29+1536];
	ld.shared.v4.f32 	{%f209, %f210, %f211, %f212}, [%r32+1536];
	fma.rn.f32 	%f213, %f205, %f209, %f189;
	fma.rn.f32 	%f214, %f206, %f209, %f190;
	fma.rn.f32 	%f215, %f207, %f209, %f191;
	fma.rn.f32 	%f216, %f208, %f209, %f192;
	fma.rn.f32 	%f217, %f205, %f210, %f193;
	fma.rn.f32 	%f218, %f206, %f210, %f194;
	fma.rn.f32 	%f219, %f207, %f210, %f195;
	fma.rn.f32 	%f220, %f208, %f210, %f196;
	fma.rn.f32 	%f221, %f205, %f211, %f197;
	fma.rn.f32 	%f222, %f206, %f211, %f198;
	fma.rn.f32 	%f223, %f207, %f211, %f199;
	fma.rn.f32 	%f224, %f208, %f211, %f200;
	fma.rn.f32 	%f225, %f205, %f212, %f201;
	fma.rn.f32 	%f226, %f206, %f212, %f202;
	fma.rn.f32 	%f227, %f207, %f212, %f203;
	fma.rn.f32 	%f228, %f208, %f212, %f204;
	ld.shared.v4.f32 	{%f229, %f230, %f231, %f232}, [%r29+1792];
	ld.shared.v4.f32 	{%f233, %f234, %f235, %f236}, [%r32+1792];
	fma.rn.f32 	%f237, %f229, %f233, %f213;
	fma.rn.f32 	%f238, %f230, %f233, %f214;
	fma.rn.f32 	%f239, %f231, %f233, %f215;
	fma.rn.f32 	%f240, %f232, %f233, %f216;
	fma.rn.f32 	%f241, %f229, %f234, %f217;
	fma.rn.f32 	%f242, %f230, %f234, %f218;
	fma.rn.f32 	%f243, %f231, %f234, %f219;
	fma.rn.f32 	%f244, %f232, %f234, %f220;
	fma.rn.f32 	%f245, %f229, %f235, %f221;
	fma.rn.f32 	%f246, %f230, %f235, %f222;
	fma.rn.f32 	%f247, %f231, %f235, %f223;
	fma.rn.f32 	%f248, %f232, %f235, %f224;
	fma.rn.f32 	%f249, %f229, %f236, %f225;
	fma.rn.f32 	%f250, %f230, %f236, %f226;
	fma.rn.f32 	%f251, %f231, %f236, %f227;
	fma.rn.f32 	%f252, %f232, %f236, %f228;
	ld.shared.v4.f32 	{%f253, %f254, %f255, %f256}, [%r29+2048];
	ld.shared.v4.f32 	{%f257, %f258, %f259, %f260}, [%r32+2048];
	fma.rn.f32 	%f261, %f253, %f257, %f237;
	fma.rn.f32 	%f262, %f254, %f257, %f238;
	fma.rn.f32 	%f263, %f255, %f257, %f239;
	fma.rn.f32 	%f264, %f256, %f257, %f240;
	fma.rn.f32 	%f265, %f253, %f258, %f241;
	fma.rn.f32 	%f266, %f254, %f258, %f242;
	fma.rn.f32 	%f267, %f255, %f258, %f243;
	fma.rn.f32 	%f268, %f256, %f258, %f244;
	fma.rn.f32 	%f269, %f253, %f259, %f245;
	fma.rn.f32 	%f270, %f254, %f259, %f246;
	fma.rn.f32 	%f271, %f255, %f259, %f247;
	fma.rn.f32 	%f272, %f256, %f259, %f248;
	fma.rn.f32 	%f273, %f253, %f260, %f249;
	fma.rn.f32 	%f274, %f254, %f260, %f250;
	fma.rn.f32 	%f275, %f255, %f260, %f251;
	fma.rn.f32 	%f276, %f256, %f260, %f252;
	ld.shared.v4.f32 	{%f277, %f278, %f279, %f280}, [%r29+2304];
	ld.shared.v4.f32 	{%f281, %f282, %f283, %f284}, [%r32+2304];
	fma.rn.f32 	%f285, %f277, %f281, %f261;
	fma.rn.f32 	%f286, %f278, %f281, %f262;
	fma.rn.f32 	%f287, %f279, %f281, %f263;
	fma.rn.f32 	%f288, %f280, %f281, %f264;
	fma.rn.f32 	%f289, %f277, %f282, %f265;
	fma.rn.f32 	%f290, %f278, %f282, %f266;
	fma.rn.f32 	%f291, %f279, %f282, %f267;
	fma.rn.f32 	%f292, %f280, %f282, %f268;
	fma.rn.f32 	%f293, %f277, %f283, %f269;
	fma.rn.f32 	%f294, %f278, %f283, %f270;
	fma.rn.f32 	%f295, %f279, %f283, %f271;
	fma.rn.f32 	%f296, %f280, %f283, %f272;
	fma.rn.f32 	%f297, %f277, %f284, %f273;
	fma.rn.f32 	%f298, %f278, %f284, %f274;
	fma.rn.f32 	%f299, %f279, %f284, %f275;
	fma.rn.f32 	%f300, %f280, %f284, %f276;
	ld.shared.v4.f32 	{%f301, %f302, %f303, %f304}, [%r29+2560];
	ld.shared.v4.f32 	{%f305, %f306, %f307, %f308}, [%r32+2560];
	fma.rn.f32 	%f309, %f301, %f305, %f285;
	fma.rn.f32 	%f310, %f302, %f305, %f286;
	fma.rn.f32 	%f311, %f303, %f305, %f287;
	fma.rn.f32 	%f312, %f304, %f305, %f288;
	fma.rn.f32 	%f313, %f301, %f306, %f289;
	fma.rn.f32 	%f314, %f302, %f306, %f290;
	fma.rn.f32 	%f315, %f303, %f306, %f291;
	fma.rn.f32 	%f316, %f304, %f306, %f292;
	fma.rn.f32 	%f317, %f301, %f307, %f293;
	fma.rn.f32 	%f318, %f302, %f307, %f294;
	fma.rn.f32 	%f319, %f303, %f307, %f295;
	fma.rn.f32 	%f320, %f304, %f307, %f296;
	fma.rn.f32 	%f321, %f301, %f308, %f297;
	fma.rn.f32 	%f322, %f302, %f308, %f298;
	fma.rn.f32 	%f323, %f303, %f308, %f299;
	fma.rn.f32 	%f324, %f304, %f308, %f300;
	ld.shared.v4.f32 	{%f325, %f326, %f327, %f328}, [%r29+2816];
	ld.shared.v4.f32 	{%f329, %f330, %f331, %f332}, [%r32+2816];
	fma.rn.f32 	%f333, %f325, %f329, %f309;
	fma.rn.f32 	%f334, %f326, %f329, %f310;
	fma.rn.f32 	%f335, %f327, %f329, %f311;
	fma.rn.f32 	%f336, %f328, %f329, %f312;
	fma.rn.f32 	%f337, %f325, %f330, %f313;
	fma.rn.f32 	%f338, %f326, %f330, %f314;
	fma.rn.f32 	%f339, %f327, %f330, %f315;
	fma.rn.f32 	%f340, %f328, %f330, %f316;
	fma.rn.f32 	%f341, %f325, %f331, %f317;
	fma.rn.f32 	%f342, %f326, %f331, %f318;
	fma.rn.f32 	%f343, %f327, %f331, %f319;
	fma.rn.f32 	%f344, %f328, %f331, %f320;
	fma.rn.f32 	%f345, %f325, %f332, %f321;
	fma.rn.f32 	%f346, %f326, %f332, %f322;
	fma.rn.f32 	%f347, %f327, %f332, %f323;
	fma.rn.f32 	%f348, %f328, %f332, %f324;
	ld.shared.v4.f32 	{%f349, %f350, %f351, %f352}, [%r29+3072];
	ld.shared.v4.f32 	{%f353, %f354, %f355, %f356}, [%r32+3072];
	fma.rn.f32 	%f357, %f349, %f353, %f333;
	fma.rn.f32 	%f358, %f350, %f353, %f334;
	fma.rn.f32 	%f359, %f351, %f353, %f335;
	fma.rn.f32 	%f360, %f352, %f353, %f336;
	fma.rn.f32 	%f361, %f349, %f354, %f337;
	fma.rn.f32 	%f362, %f350, %f354, %f338;
	fma.rn.f32 	%f363, %f351, %f354, %f339;
	fma.rn.f32 	%f364, %f352, %f354, %f340;
	fma.rn.f32 	%f365, %f349, %f355, %f341;
	fma.rn.f32 	%f366, %f350, %f355, %f342;
	fma.rn.f32 	%f367, %f351, %f355, %f343;
	fma.rn.f32 	%f368, %f352, %f355, %f344;
	fma.rn.f32 	%f369, %f349, %f356, %f345;
	fma.rn.f32 	%f370, %f350, %f356, %f346;
	fma.rn.f32 	%f371, %f351, %f356, %f347;
	fma.rn.f32 	%f372, %f352, %f356, %f348;
	ld.shared.v4.f32 	{%f373, %f374, %f375, %f376}, [%r29+3328];
	ld.shared.v4.f32 	{%f377, %f378, %f379, %f380}, [%r32+3328];
	fma.rn.f32 	%f381, %f373, %f377, %f357;
	fma.rn.f32 	%f382, %f374, %f377, %f358;
	fma.rn.f32 	%f383, %f375, %f377, %f359;
	fma.rn.f32 	%f384, %f376, %f377, %f360;
	fma.rn.f32 	%f385, %f373, %f378, %f361;
	fma.rn.f32 	%f386, %f374, %f378, %f362;
	fma.rn.f32 	%f387, %f375, %f378, %f363;
	fma.rn.f32 	%f388, %f376, %f378, %f364;
	fma.rn.f32 	%f389, %f373, %f379, %f365;
	fma.rn.f32 	%f390, %f374, %f379, %f366;
	fma.rn.f32 	%f391, %f375, %f379, %f367;
	fma.rn.f32 	%f392, %f376, %f379, %f368;
	fma.rn.f32 	%f393, %f373, %f380, %f369;
	fma.rn.f32 	%f394, %f374, %f380, %f370;
	fma.rn.f32 	%f395, %f375, %f380, %f371;
	fma.rn.f32 	%f396, %f376, %f380, %f372;
	ld.shared.v4.f32 	{%f397, %f398, %f399, %f400}, [%r29+3584];
	ld.shared.v4.f32 	{%f401, %f402, %f403, %f404}, [%r32+3584];
	fma.rn.f32 	%f405, %f397, %f401, %f381;
	fma.rn.f32 	%f406, %f398, %f401, %f382;
	fma.rn.f32 	%f407, %f399, %f401, %f383;
	fma.rn.f32 	%f408, %f400, %f401, %f384;
	fma.rn.f32 	%f409, %f397, %f402, %f385;
	fma.rn.f32 	%f410, %f398, %f402, %f386;
	fma.rn.f32 	%f411, %f399, %f402, %f387;
	fma.rn.f32 	%f412, %f400, %f402, %f388;
	fma.rn.f32 	%f413, %f397, %f403, %f389;
	fma.rn.f32 	%f414, %f398, %f403, %f390;
	fma.rn.f32 	%f415, %f399, %f403, %f391;
	fma.rn.f32 	%f416, %f400, %f403, %f392;
	fma.rn.f32 	%f417, %f397, %f404, %f393;
	fma.rn.f32 	%f418, %f398, %f404, %f394;
	fma.rn.f32 	%f419, %f399, %f404, %f395;
	fma.rn.f32 	%f420, %f400, %f404, %f396;
	ld.shared.v4.f32 	{%f421, %f422, %f423, %f424}, [%r29+3840];
	ld.shared.v4.f32 	{%f425, %f426, %f427, %f428}, [%r32+3840];
	fma.rn.f32 	%f495, %f421, %f425, %f405;
	fma.rn.f32 	%f496, %f422, %f425, %f406;
	fma.rn.f32 	%f497, %f423, %f425, %f407;
	fma.rn.f32 	%f498, %f424, %f425, %f408;
	fma.rn.f32 	%f499, %f421, %f426, %f409;
	fma.rn.f32 	%f500, %f422, %f426, %f410;
	fma.rn.f32 	%f501, %f423, %f426, %f411;
	fma.rn.f32 	%f502, %f424, %f426, %f412;
	fma.rn.f32 	%f503, %f421, %f427, %f413;
	fma.rn.f32 	%f504, %f422, %f427, %f414;
	fma.rn.f32 	%f505, %f423, %f427, %f415;
	fma.rn.f32 	%f506, %f424, %f427, %f416;
	fma.rn.f32 	%f507, %f421, %f428, %f417;
	fma.rn.f32 	%f508, %f422, %f428, %f418;
	fma.rn.f32 	%f509, %f423, %f428, %f419;
	fma.rn.f32 	%f510, %f424, %f428, %f420;
	bar.sync 	0;
	add.s32 	%r42, %r42, 16;
	add.s64 	%rd31, %rd31, 64;
	shl.b32 	%r33, %r10, 4;
	mul.wide.s32 	%rd18, %r33, 4;
	add.s64 	%rd30, %rd30, %rd18;
	setp.lt.s32 	%p2, %r42, %r11;
	@%p2 bra 	$L__BB0_2;
$L__BB0_3:
	ld.param.u64 	%rd29, [_Z10mysgemm_v7iiifPfS_fS__param_7];
	ld.param.f32 	%f478, [_Z10mysgemm_v7iiifPfS_fS__param_6];
	ld.param.f32 	%f477, [_Z10mysgemm_v7iiifPfS_fS__param_3];
	mad.lo.s32 	%r34, %r10, %r6, %r5;
	cvt.s64.s32 	%rd19, %r34;
	cvta.to.global.u64 	%rd20, %rd29;
	mov.u32 	%r35, %tid.x;
	shr.u32 	%r36, %r35, 4;
	mul.lo.s32 	%r37, %r36, %r10;
	shl.b32 	%r38, %r37, 2;
	shl.b32 	%r39, %r35, 2;
	and.b32  	%r40, %r39, 60;
	add.s32 	%r41, %r38, %r40;
	cvt.s64.s32 	%rd21, %r41;
	add.s64 	%rd22, %rd19, %rd21;
	shl.b64 	%rd23, %rd22, 2;
	add.s64 	%rd24, %rd20, %rd23;
	ld.global.v4.f32 	{%f429, %f430, %f431, %f432}, [%rd24];
	mul.wide.s32 	%rd25, %r10, 4;
	add.s64 	%rd26, %rd24, %rd25;
	ld.global.v4.f32 	{%f433, %f434, %f435, %f436}, [%rd26];
	add.s64 	%rd27, %rd26, %rd25;
	ld.global.v4.f32 	{%f437, %f438, %f439, %f440}, [%rd27];
	add.s64 	%rd28, %rd27, %rd25;
	ld.global.v4.f32 	{%f441, %f442, %f443, %f444}, [%rd28];
	mul.f32 	%f445, %f478, %f429;
	fma.rn.f32 	%f446, %f477, %f495, %f445;
	mul.f32 	%f447, %f478, %f430;
	fma.rn.f32 	%f448, %f477, %f496, %f447;
	mul.f32 	%f449, %f478, %f431;
	fma.rn.f32 	%f450, %f477, %f497, %f449;
	mul.f32 	%f451, %f478, %f432;
	fma.rn.f32 	%f452, %f477, %f498, %f451;
	mul.f32 	%f453, %f478, %f433;
	fma.rn.f32 	%f454, %f477, %f499, %f453;
	mul.f32 	%f455, %f478, %f434;
	fma.rn.f32 	%f456, %f477, %f500, %f455;
	mul.f32 	%f457, %f478, %f435;
	fma.rn.f32 	%f458, %f477, %f501, %f457;
	mul.f32 	%f459, %f478, %f436;
	fma.rn.f32 	%f460, %f477, %f502, %f459;
	mul.f32 	%f461, %f478, %f437;
	fma.rn.f32 	%f462, %f477, %f503, %f461;
	mul.f32 	%f463, %f478, %f438;
	fma.rn.f32 	%f464, %f477, %f504, %f463;
	mul.f32 	%f465, %f478, %f439;
	fma.rn.f32 	%f466, %f477, %f505, %f465;
	mul.f32 	%f467, %f478, %f440;
	fma.rn.f32 	%f468, %f477, %f506, %f467;
	mul.f32 	%f469, %f478, %f441;
	fma.rn.f32 	%f470, %f477, %f507, %f469;
	mul.f32 	%f471, %f478, %f442;
	fma.rn.f32 	%f472, %f477, %f508, %f471;
	mul.f32 	%f473, %f478, %f443;
	fma.rn.f32 	%f474, %f477, %f509, %f473;
	mul.f32 	%f475, %f478, %f444;
	fma.rn.f32 	%f476, %f477, %f510, %f475;
	st.global.v4.f32 	[%rd24], {%f446, %f448, %f450, %f452};
	st.global.v4.f32 	[%rd26], {%f454, %f456, %f458, %f460};
	st.global.v4.f32 	[%rd27], {%f462, %f464, %f466, %f468};
	st.global.v4.f32 	[%rd28], {%f470, %f472, %f474, %f476};
	ret;

}


// ===== COMPILED SASS (sm_100) =====

	.target	sm_100

	.elftype	@"ET_EXEC"


//--------------------- .note.nv.tkinfo           --------------------------
	.section	.note.nv.tkinfo,"",@"SHT_NOTE"
	.sectionflags	@"SHF_NOTE_NV_TKINFO"
	.tkinfo
        /*0018*/ 	.word	0x00000002
        /*0030*/ 	.string	""
        /*0030*/ 	.string	"ptxas"
        /*0030*/ 	.string	"Cuda compilation tools, release 13.0, V13.0.88"
        /*0030*/ 	.string	"Build cuda_13.0.r13.0/compiler.36424714_0"
        /*0030*/ 	.string	"-arch sm_100 -m 64 "



//--------------------- .note.nv.cuinfo           --------------------------
	.section	.note.nv.cuinfo,"",@"SHT_NOTE"
	.sectionflags	@"SHF_NOTE_NV_CUINFO"
        /*0018*/ 	.short	0x0002
        /*001a*/ 	.short	0x0064
        /*001c*/ 	.short	0x0082
	.zero		2


//--------------------- .nv.info                  --------------------------
	.section	.nv.info,"",@"SHT_CUDA_INFO"
	.align	4


	//----- nvinfo : EIATTR_REGCOUNT
	.align		4
        /*0000*/ 	.byte	0x04, 0x2f
        /*0002*/ 	.short	(.L_1 - .L_0)
	.align		4
.L_0:
        /*0004*/ 	.word	index@(_Z10mysgemm_v7iiifPfS_fS_)
        /*0008*/ 	.word	0x0000003e


	//----- nvinfo : EIATTR_FRAME_SIZE
	.align		4
.L_1:
        /*000c*/ 	.byte	0x04, 0x11
        /*000e*/ 	.short	(.L_3 - .L_2)
	.align		4
.L_2:
        /*0010*/ 	.word	index@(_Z10mysgemm_v7iiifPfS_fS_)
        /*0014*/ 	.word	0x00000000


	//----- nvinfo : EIATTR_MIN_STACK_SIZE
	.align		4
.L_3:
        /*0018*/ 	.byte	0x04, 0x12
        /*001a*/ 	.short	(.L_5 - .L_4)
	.align		4
.L_4:
        /*001c*/ 	.word	index@(_Z10mysgemm_v7iiifPfS_fS_)
        /*0020*/ 	.word	0x00000000
.L_5:


//--------------------- .nv.compat                --------------------------
	.section	.nv.compat,"",@"SHT_CUDA_COMPAT_INFO"
	.align	4
        /*0000*/ 	.byte	0x02, 0x09, 0x00, 0x00, 0x02, 0x02, 0x01, 0x00, 0x02, 0x05, 0x05, 0x00, 0x03, 0x07, 0x01, 0x01
        /*0010*/ 	.byte	0x02, 0x03, 0x00, 0x00, 0x02, 0x06, 0x01, 0x00, 0x04, 0x0b, 0x08, 0x00, 0x09, 0x00, 0x00, 0x00
        /*0020*/ 	.byte	0x00, 0x00, 0x00, 0x00


//--------------------- .nv.info._Z10mysgemm_v7iiifPfS_fS_ --------------------------
	.section	.nv.info._Z10mysgemm_v7iiifPfS_fS_,"",@"SHT_CUDA_INFO"
	.sectionflags	@""
	.align	4


	//----- nvinfo : EIATTR_CUDA_API_VERSION
	.align		4
        /*0000*/ 	.byte	0x04, 0x37
        /*0002*/ 	.short	(.L_7 - .L_6)
.L_6:
        /*0004*/ 	.word	0x00000082


	//----- nvinfo : EIATTR_KPARAM_INFO
	.align		4
.L_7:
        /*0008*/ 	.byte	0x04, 0x17
        /*000a*/ 	.short	(.L_9 - .L_8)
.L_8:
        /*000c*/ 	.word	0x00000000
        /*0010*/ 	.short	0x0007
        /*0012*/ 	.short	0x0028
        /*0014*/ 	.byte	0x00, 0xf5, 0x21, 0x00


	//----- nvinfo : EIATTR_KPARAM_INFO
	.align		4
.L_9:
        /*0018*/ 	.byte	0x04, 0x17
        /*001a*/ 	.short	(.L_11 - .L_10)
.L_10:
        /*001c*/ 	.word	0x00000000
        /*0020*/ 	.short	0x0006
        /*0022*/ 	.short	0x0020
        /*0024*/ 	.byte	0x00, 0xf0, 0x11, 0x00


	//----- nvinfo : EIATTR_KPARAM_INFO
	.align		4
.L_11:
        /*0028*/ 	.byte	0x04, 0x17
        /*002a*/ 	.short	(.L_13 - .L_12)
.L_12:
        /*002c*/ 	.word	0x00000000
        /*0030*/ 	.short	0x0005
        /*0032*/ 	.short	0x0018
        /*0034*/ 	.byte	0x00, 0xf5, 0x21, 0x00


	//----- nvinfo : EIATTR_KPARAM_INFO
	.align		4
.L_13:
        /*0038*/ 	.byte	0x04, 0x17
        /*003a*/ 	.short	(.L_15 - .L_14)
.L_14:
        /*003c*/ 	.word	0x00000000
        /*0040*/ 	.short	0x0004
        /*0042*/ 	.short	0x0010
        /*0044*/ 	.byte	0x00, 0xf5, 0x21, 0x00


	//----- nvinfo : EIATTR_KPARAM_INFO
	.align		4
.L_15:
        /*0048*/ 	.byte	0x04, 0x17
        /*004a*/ 	.short	(.L_17 - .L_16)
.L_16:
        /*004c*/ 	.word	0x00000000
        /*0050*/ 	.short	0x0003
        /*0052*/ 	.short	0x000c
        /*0054*/ 	.byte	0x00, 0xf0, 0x11, 0x00


	//----- nvinfo : EIATTR_KPARAM_INFO
	.align		4
.L_17:
        /*0058*/ 	.byte	0x04, 0x17
        /*005a*/ 	.short	(.L_19 - .L_18)
.L_18:
        /*005c*/ 	.word	0x00000000
        /*0060*/ 	.short	0x0002
        /*0062*/ 	.short	0x0008
        /*0064*/ 	.byte	0x00, 0xf0, 0x11, 0x00


	//----- nvinfo : EIATTR_KPARAM_INFO
	.align		4
.L_19:
        /*0068*/ 	.byte	0x04, 0x17
        /*006a*/ 	.short	(.L_21 - .L_20)
.L_20:
        /*006c*/ 	.word	0x00000000
        /*0070*/ 	.short	0x0001
        /*0072*/ 	.short	0x0004
        /*0074*/ 	.byte	0x00, 0xf0, 0x11, 0x00


	//----- nvinfo : EIATTR_KPARAM_INFO
	.align		4
.L_21:
        /*0078*/ 	.byte	0x04, 0x17
        /*007a*/ 	.short	(.L_23 - .L_22)
.L_22:
        /*007c*/ 	.word	0x00000000
        /*0080*/ 	.short	0x0000
        /*0082*/ 	.short	0x0000
        /*0084*/ 	.byte	0x00, 0xf0, 0x11, 0x00


	//----- nvinfo : EIATTR_SPARSE_MMA_MASK
	.align		4
.L_23:
        /*0088*/ 	.byte	0x03, 0x50
        /*008a*/ 	.short	0x0000


	//----- nvinfo : EIATTR_MAXREG_COUNT
	.align		4
        /*008c*/ 	.byte	0x03, 0x1b
        /*008e*/ 	.short	0x00ff


	//----- nvinfo : EIATTR_NUM_BARRIERS
	.align		4
        /*0090*/ 	.byte	0x02, 0x4c
        /*0092*/ 	.byte	0x01
	.zero		1


	//----- nvinfo : EIATTR_MERCURY_ISA_VERSION
	.align		4
        /*0094*/ 	.byte	0x03, 0x5f
        /*0096*/ 	.short	0x0101


	//----- nvinfo : EIATTR_VRC_CTA_INIT_COUNT
	.align		4
        /*0098*/ 	.byte	0x02, 0x4a
	.zero		1
	.zero		1


	//----- nvinfo : EIATTR_EXIT_INSTR_OFFSETS
	.align		4
        /*009c*/ 	.byte	0x04, 0x1c
        /*009e*/ 	.short	(.L_25 - .L_24)


	//   ....[0]....
.L_24:
        /*00a0*/ 	.word	0x00001a00


	//----- nvinfo : EIATTR_MAX_THREADS
	.align		4
.L_25:
        /*00a4*/ 	.byte	0x04, 0x05
        /*00a6*/ 	.short	(.L_27 - .L_26)
.L_26:
        /*00a8*/ 	.word	0x00000100
        /*00ac*/ 	.word	0x00000001
        /*00b0*/ 	.word	0x00000001


	//----- nvinfo : EIATTR_CBANK_PARAM_SIZE
	.align		4
.L_27:
        /*00b4*/ 	.byte	0x03, 0x19
        /*00b6*/ 	.short	0x0030


	//----- nvinfo : EIATTR_PARAM_CBANK
	.align		4
        /*00b8*/ 	.byte	0x04, 0x0a
        /*00ba*/ 	.short	(.L_29 - .L_28)
	.align		4
.L_28:
        /*00bc*/ 	.word	index@(.nv.constant0._Z10mysgemm_v7iiifPfS_fS_)
        /*00c0*/ 	.short	0x0380
        /*00c2*/ 	.short	0x0030


	//----- nvinfo : EIATTR_SW_WAR
	.align		4
.L_29:
        /*00c4*/ 	.byte	0x04, 0x36
        /*00c6*/ 	.short	(.L_31 - .L_30)
.L_30:
        /*00c8*/ 	.word	0x00000008
.L_31:


//--------------------- .nv.callgraph             --------------------------
	.section	.nv.callgraph,"",@"SHT_CUDA_CALLGRAPH"
	.align	4
	.sectionentsize	8
	.align		4
        /*0000*/ 	.word	0x00000000
	.align		4
        /*0004*/ 	.word	0xffffffff
	.align		4
        /*0008*/ 	.word	0x00000000
	.align		4
        /*000c*/ 	.word	0xfffffffe
	.align		4
        /*0010*/ 	.word	0x00000000
	.align		4
        /*0014*/ 	.word	0xfffffffd
	.align		4
        /*0018*/ 	.word	0x00000000
	.align		4
        /*001c*/ 	.word	0xfffffffc


//--------------------- .text._Z10mysgemm_v7iiifPfS_fS_ --------------------------
	.section	.text._Z10mysgemm_v7iiifPfS_fS_,"ax",@progbits
	.align	128
        .global         _Z10mysgemm_v7iiifPfS_fS_
        .type           _Z10mysgemm_v7iiifPfS_fS_,@function
        .size           _Z10mysgemm_v7iiifPfS_fS_,(.L_x_3 - _Z10mysgemm_v7iiifPfS_fS_)
        .other          _Z10mysgemm_v7iiifPfS_fS_,@"STO_CUDA_ENTRY STV_DEFAULT"
_Z10mysgemm_v7iiifPfS_fS_:
.text._Z10mysgemm_v7iiifPfS_fS_:
[----:B------:R-:W-:Y:S08]  /*0000*/  LDC R1, c[0x0][0x37c] ;  /* 0x0000df00ff017b82 */ /* 0x000ff00000000800 */
[----:B------:R-:W0:Y:S01]  /*0010*/  LDC R2, c[0x0][0x388] ;  /* 0x0000e200ff027b82 */ /* 0x000e220000000800 */
[----:B------:R-:W1:Y:S01]  /*0020*/  S2R R0, SR_TID.X ;  /* 0x0000000000007919 */ /* 0x000e620000002100 */
[----:B------:R-:W2:Y:S01]  /*0030*/  LDCU.64 UR10, c[0x0][0x358] ;  /* 0x00006b00ff0a77ac */ /* 0x000ea20008000a00 */
[----:B------:R-:W-:Y:S01]  /*0040*/  HFMA2 R38, -RZ, RZ, 0, 0 ;  /* 0x00000000ff267431 */ /* 0x000fe200000001ff */
[----:B------:R-:W-:Y:S01]  /*0050*/  CS2R R46, SRZ ;  /* 0x00000000002e7805 */ /* 0x000fe2000001ff00 */
[----:B------:R-:W3:Y:S01]  /*0060*/  S2R R7, SR_CTAID.X ;  /* 0x0000000000077919 */ /* 0x000ee20000002500 */
[----:B------:R-:W-:-:S02]  /*0070*/  CS2R R44, SRZ ;  /* 0x00000000002c7805 */ /* 0x000fc4000001ff00 */
[----:B------:R-:W-:Y:S01]  /*0080*/  CS2R R50, SRZ ;  /* 0x0000000000327805 */ /* 0x000fe2000001ff00 */
[----:B------:R-:W4:Y:S01]  /*0090*/  S2UR UR5, SR_CTAID.Y ;  /* 0x00000000000579c3 */ /* 0x000f220000002600 */
[----:B------:R-:W-:Y:S02]  /*00a0*/  CS2R R36, SRZ ;  /* 0x0000000000247805 */ /* 0x000fe4000001ff00 */
[----:B------:R-:W-:Y:S02]  /*00b0*/  CS2R R48, SRZ ;  /* 0x0000000000307805 */ /* 0x000fe4000001ff00 */
[----:B------:R-:W-:Y:S02]  /*00c0*/  CS2R R52, SRZ ;  /* 0x0000000000347805 */ /* 0x000fe4000001ff00 */
[----:B------:R-:W-:Y:S02]  /*00d0*/  CS2R R54, SRZ ;  /* 0x0000000000367805 */ /* 0x000fe4000001ff00 */
[----:B------:R-:W-:-:S02]  /*00e0*/  MOV R57, RZ ;  /* 0x000000ff00397202 */ /* 0x000fc40000000f00 */
[----:B0-----:R-:W-:Y:S01]  /*00f0*/  ISETP.GE.AND P0, PT, R2, 0x1, PT ;  /* 0x000000010200780c */ /* 0x001fe20003f06270 */
[----:B----4-:R-:W-:Y:S01]  /*0100*/  USHF.L.U32 UR5, UR5, 0x6, URZ ;  /* 0x0000000605057899 */ /* 0x010fe200080006ff */
[----:B-1----:R-:W-:Y:S02]  /*0110*/  SHF.L.U32 R4, R0, 0x2, RZ ;  /* 0x0000000200047819 */ /* 0x002fe400000006ff */
[----:B------:R-:W-:Y:S02]  /*0120*/  SHF.R.U32.HI R40, RZ, 0x4, R0 ;  /* 0x00000004ff287819 */ /* 0x000fe40000011600 */
[----:B---3--:R-:W-:Y:S02]  /*0130*/  SHF.L.U32 R7, R7, 0x6, RZ ;  /* 0x0000000607077819 */ /* 0x008fe400000006ff */
[----:B------:R-:W-:-:S05]  /*0140*/  LOP3.LUT R41, R4, 0x3c, RZ, 0xc0, !PT ;  /* 0x0000003c04297812 */ /* 0x000fca00078ec0ff */
[----:B--2---:R-:W-:Y:S05]  /*0150*/  @!P0 BRA `(.L_x_0) ;  /* 0x00000014004c8947 */ /* 0x004fea0003800000 */
[----:B------:R-:W0:Y:S01]  /*0160*/  LDC R3, c[0x0][0x380] ;  /* 0x0000e000ff037b82 */ /* 0x000e220000000800 */
[----:B------:R-:W1:Y:S01]  /*0170*/  LDCU.128 UR12, c[0x0][0x390] ;  /* 0x00007200ff0c77ac */ /* 0x000e620008000c00 */
[----:B------:R-:W-:Y:S01]  /*0180*/  LOP3.LUT R4, R4, 0xc, RZ, 0xc0, !PT ;  /* 0x0000000c04047812 */ /* 0x000fe200078ec0ff */
[----:B------:R-:W-:Y:S01]  /*0190*/  IMAD R11, R2, UR5, RZ ;  /* 0x00000005020b7c24 */ /* 0x000fe2000f8e02ff */
[----:B------:R-:W-:Y:S01]  /*01a0*/  SHF.R.U32.HI R5, RZ, 0x2, R0 ;  /* 0x00000002ff057819 */ /* 0x000fe20000011600 */
[----:B------:R-:W-:Y:S01]  /*01b0*/  UMOV UR7, 0x400 ;  /* 0x0000040000077882 */ /* 0x000fe20000000000 */
[----:B------:R-:W-:Y:S01]  /*01c0*/  CS2R R54, SRZ ;  /* 0x0000000000367805 */ /* 0x000fe2000001ff00 */
[----:B------:R-:W-:Y:S01]  /*01d0*/  UIADD3 UR4, UPT, UPT, UR7, 0x1000, URZ ;  /* 0x0000100007047890 */ /* 0x000fe2000fffe0ff */
[----:B------:R-:W2:Y:S01]  /*01e0*/  S2UR UR9, SR_CgaCtaId ;  /* 0x00000000000979c3 */ /* 0x000ea20000008800 */
[----:B------:R-:W-:Y:S01]  /*01f0*/  IMAD R4, R5, R2, R4 ;  /* 0x0000000205047224 */ /* 0x000fe200078e0204 */
[----:B------:R-:W-:-:S02]  /*0200*/  MOV R57, RZ ;  /* 0x000000ff00397202 */ /* 0x000fc40000000f00 */
[----:B------:R-:W-:Y:S02]  /*0210*/  CS2R R52, SRZ ;  /* 0x0000000000347805 */ /* 0x000fe4000001ff00 */
[----:B------:R-:W-:Y:S01]  /*0220*/  MOV R38, RZ ;  /* 0x000000ff00267202 */ /* 0x000fe20000000f00 */
[----:B------:R-:W-:Y:S01]  /*0230*/  IMAD.WIDE.U32 R4, R4, 0x4, RZ ;  /* 0x0000000404047825 */ /* 0x000fe200078e00ff */
[----:B------:R-:W-:Y:S02]  /*0240*/  CS2R R36, SRZ ;  /* 0x0000000000247805 */ /* 0x000fe4000001ff00 */
[----:B------:R-:W-:Y:S02]  /*0250*/  CS2R R48, SRZ ;  /* 0x0000000000307805 */ /* 0x000fe4000001ff00 */
[----:B------:R-:W-:Y:S02]  /*0260*/  CS2R R50, SRZ ;  /* 0x0000000000327805 */ /* 0x000fe4000001ff00 */
[----:B------:R-:W-:-:S02]  /*0270*/  CS2R R46, SRZ ;  /* 0x00000000002e7805 */ /* 0x000fc4000001ff00 */
[----:B------:R-:W-:Y:S01]  /*0280*/  CS2R R44, SRZ ;  /* 0x00000000002c7805 */ /* 0x000fe2000001ff00 */
[----:B------:R-:W-:-:S04]  /*0290*/  IMAD.WIDE R4, R11, 0x4, R4 ;  /* 0x000000040b047825 */ /* 0x000fc800078e0204 */
[----:B0-----:R-:W-:Y:S01]  /*02a0*/  IMAD R8, R40, R3, R41 ;  /* 0x0000000328087224 */ /* 0x001fe200078e0229 */
[----:B-1----:R-:W-:-:S03]  /*02b0*/  IADD3 R4, P0, PT, R4, UR14, RZ ;  /* 0x0000000e04047c10 */ /* 0x002fc6000ff1e0ff */
[----:B------:R-:W-:Y:S01]  /*02c0*/  IMAD.WIDE R8, R8, 0x4, RZ ;  /* 0x0000000408087825 */ /* 0x000fe200078e02ff */
[----:B------:R-:W-:Y:S01]  /*02d0*/  IADD3.X R5, PT, PT, R5, UR15, RZ, P0, !PT ;  /* 0x0000000f05057c10 */ /* 0x000fe200087fe4ff */
[----:B--2---:R-:W-:Y:S02]  /*02e0*/  ULEA UR6, UR9, UR4, 0x18 ;  /* 0x0000000409067291 */ /* 0x004fe4000f8ec0ff */
[----:B------:R-:W-:Y:S01]  /*02f0*/  IMAD.WIDE R8, R7, 0x4, R8 ;  /* 0x0000000407087825 */ /* 0x000fe200078e0208 */
[----:B------:R-:W-:Y:S02]  /*0300*/  UMOV UR4, URZ ;  /* 0x000000ff00047c82 */ /* 0x000fe40008000000 */
[----:B------:R-:W-:-:S04]  /*0310*/  IADD3 R58, P1, PT, R8, UR12, RZ ;  /* 0x0000000c083a7c10 */ /* 0x000fc8000ff3e0ff */
[----:B------:R-:W-:Y:S02]  /*0320*/  IADD3.X R59, PT, PT, R9, UR13, RZ, P1, !PT ;  /* 0x0000000d093b7c10 */ /* 0x000fe40008ffe4ff */
[----:B------:R-:W-:-:S04]  /*0330*/  SHF.L.U32 R9, R0, 0xa, RZ ;  /* 0x0000000a00097819 */ /* 0x000fc800000006ff */
[----:B------:R-:W-:-:S07]  /*0340*/  LOP3.LUT R6, R9, 0xcfc, R0, 0xc8, !PT ;  /* 0x00000cfc09067812 */ /* 0x000fce00078ec800 */
.L_x_1:
[----:B------:R-:W2:Y:S04]  /*0350*/  LDG.E.128 R24, desc[UR10][R58.64] ;  /* 0x0000000a3a187981 */ /* 0x000ea8000c1e1d00 */
[----:B------:R0:W3:Y:S01]  /*0360*/  LDG.E.128 R32, desc[UR10][R4.64] ;  /* 0x0000000a04207981 */ /* 0x0000e2000c1e1d00 */
[----:B------:R-:W-:Y:S01]  /*0370*/  ULEA UR8, UR9, UR7, 0x18 ;  /* 0x0000000709087291 */ /* 0x000fe2000f8ec0ff */
[C---:B------:R-:W-:Y:S01]  /*0380*/  SHF.L.U32 R28, R0.reuse, 0x4, RZ ;  /* 0x00000004001c7819 */ /* 0x040fe200000006ff */
[----:B------:R-:W-:Y:S01]  /*0390*/  UIADD3 UR4, UPT, UPT, UR4, 0x10, URZ ;  /* 0x0000001004047890 */ /* 0x000fe2000fffe0ff */
[----:B------:R-:W-:Y:S02]  /*03a0*/  LOP3.LUT R42, R0, 0xf0, RZ, 0xc0, !PT ;  /* 0x000000f0002a7812 */ /* 0x000fe400078ec0ff */
[----:B------:R-:W-:-:S03]  /*03b0*/  LOP3.LUT R43, R28, 0xf0, RZ, 0xc0, !PT ;  /* 0x000000f01c2b7812 */ /* 0x000fc600078ec0ff */
[----:B------:R-:W-:Y:S02]  /*03c0*/  ISETP.LE.AND P0, PT, R2, UR4, PT ;  /* 0x0000000402007c0c */ /* 0x000fe4000bf03270 */
[----:B0-----:R-:W-:-:S04]  /*03d0*/  IADD3 R4, P1, PT, R4, 0x40, RZ ;  /* 0x0000004004047810 */ /* 0x001fc80007f3e0ff */
[----:B------:R-:W-:Y:S01]  /*03e0*/  IADD3.X R5, PT, PT, RZ, R5, RZ, P1, !PT ;  /* 0x00000005ff057210 */ /* 0x000fe20000ffe4ff */
[----:B--2---:R-:W-:Y:S04]  /*03f0*/  STS.128 [R28+UR8], R24 ;  /* 0x000000181c007988 */ /* 0x004fe80008000c08 */
[----:B---3--:R-:W-:Y:S04]  /*0400*/  STS [R6+UR6], R32 ;  /* 0x0000002006007988 */ /* 0x008fe80008000806 */
[----:B------:R-:W-:Y:S04]  /*0410*/  STS [R6+UR6+0x100], R33 ;  /* 0x0001002106007988 */ /* 0x000fe80008000806 */
[----:B------:R-:W-:Y:S04]  /*0420*/  STS [R6+UR6+0x200], R34 ;  /* 0x0002002206007988 */ /* 0x000fe80008000806 */
[----:B------:R-:W-:Y:S01]  /*0430*/  STS [R6+UR6+0x300], R35 ;  /* 0x0003002306007988 */ /* 0x000fe20008000806 */
[----:B------:R-:W-:Y:S06]  /*0440*/  BAR.SYNC.DEFER_BLOCKING 0x0 ;  /* 0x0000000000007b1d */ /* 0x000fec0000010000 */
[----:B------:R-:W-:Y:S04]  /*0450*/  LDS.128 R8, [R43+UR8] ;  /* 0x000000082b087984 */ /* 0x000fe80008000c00 */
[----:B------:R-:W0:Y:S04]  /*0460*/  LDS.128 R20, [R42+UR6] ;  /* 0x000000062a147984 */ /* 0x000e280008000c00 */
[----:B------:R-:W-:Y:S04]  /*0470*/  LDS.128 R12, [R43+UR8+0x100] ;  /* 0x000100082b0c7984 */ /* 0x000fe80008000c00 */
[----:B------:R-:W1:Y:S04]  /*0480*/  LDS.128 R16, [R42+UR6+0x100] ;  /* 0x000100062a107984 */ /* 0x000e680008000c00 */
[----:B------:R-:W-:Y:S04]  /*0490*/  LDS.128 R24, [R43+UR8+0x200] ;  /* 0x000200082b187984 */ /* 0x000fe80008000c00 */
[----:B------:R-:W2:Y:S04]  /*04a0*/  LDS.128 R28, [R42+UR6+0x200] ;  /* 0x000200062a1c7984 */ /* 0x000ea80008000c00 */
[----:B------:R-:W-:Y:S01]  /*04b0*/  LDS.128 R32, [R43+UR8+0x300] ;  /* 0x000300082b207984 */ /* 0x000fe20008000c00 */
[-C--:B0-----:R-:W-:Y:S01]  /*04c0*/  FFMA R47, R8, R20.reuse, R47 ;  /* 0x00000014082f7223 */ /* 0x081fe2000000002f */
[-C--:B------:R-:W-:Y:S01]  /*04d0*/  FFMA R44, R9, R20.reuse, R44 ;  /* 0x00000014092c7223 */ /* 0x080fe2000000002c */
[-C--:B------:R-:W-:Y:S01]  /*04e0*/  FFMA R45, R10, R20.reuse, R45 ;  /* 0x000000140a2d7223 */ /* 0x080fe2000000002d */
[----:B------:R-:W-:Y:S01]  /*04f0*/  FFMA R20, R11, R20, R46 ;  /* 0x000000140b147223 */ /* 0x000fe2000000002e */
[-C--:B------:R-:W-:Y:S01]  /*0500*/  FFMA R51, R8, R21.reuse, R51 ;  /* 0x0000001508337223 */ /* 0x080fe20000000033 */
[-C--:B------:R-:W-:Y:S01]  /*0510*/  FFMA R46, R9, R21.reuse, R36 ;  /* 0x00000015092e7223 */ /* 0x080fe20000000024 */
[-C--:B------:R-:W-:Y:S01]  /*0520*/  FFMA R49, R10, R21.reuse, R49 ;  /* 0x000000150a317223 */ /* 0x080fe20000000031 */
[----:B------:R-:W-:Y:S01]  /*0530*/  FFMA R50, R11, R21, R50 ;  /* 0x000000150b327223 */ /* 0x000fe20000000032 */
[-C--:B------:R-:W-:Y:S01]  /*0540*/  FFMA R53, R8, R22.reuse, R53 ;  /* 0x0000001608357223 */ /* 0x080fe20000000035 */
[-C--:B------:R-:W-:Y:S01]  /*0550*/  FFMA R48, R9, R22.reuse, R48 ;  /* 0x0000001609307223 */ /* 0x080fe20000000030 */
[-C--:B------:R-:W-:Y:S01]  /*0560*/  FFMA R21, R10, R22.reuse, R37 ;  /* 0x000000160a157223 */ /* 0x080fe20000000025 */
[----:B------:R-:W-:Y:S01]  /*0570*/  FFMA R22, R11, R22, R38 ;  /* 0x000000160b167223 */ /* 0x000fe20000000026 */
[-C--:B-1----:R-:W-:Y:S01]  /*0580*/  FFMA R51, R12, R17.reuse, R51 ;  /* 0x000000110c337223 */ /* 0x082fe20000000033 */
[----:B------:R-:W0:Y:S01]  /*0590*/  LDS.128 R36, [R42+UR6+0x300] ;  /* 0x000300062a247984 */ /* 0x000e220008000c00 */
[-C--:B------:R-:W-:Y:S01]  /*05a0*/  FFMA R46, R13, R17.reuse, R46 ;  /* 0x000000110d2e7223 */ /* 0x080fe2000000002e */
[-C--:B------:R-:W-:Y:S01]  /*05b0*/  FFMA R49, R14, R17.reuse, R49 ;  /* 0x000000110e317223 */ /* 0x080fe20000000031 */
[----:B------:R-:W-:Y:S01]  /*05c0*/  FFMA R50, R15, R17, R50 ;  /* 0x000000110f327223 */ /* 0x000fe20000000032 */
[-C--:B------:R-:W-:Y:S01]  /*05d0*/  FFMA R47, R12, R16.reuse, R47 ;  /* 0x000000100c2f7223 */ /* 0x080fe2000000002f */
[CC--:B------:R-:W-:Y:S01]  /*05e0*/  FFMA R44, R13.reuse, R16.reuse, R44 ;  /* 0x000000100d2c7223 */ /* 0x0c0fe2000000002c */
[----:B------:R-:W-:Y:S01]  /*05f0*/  FFMA R45, R14, R16, R45 ;  /* 0x000000100e2d7223 */ /* 0x000fe2000000002d */
[-C--:B------:R-:W-:Y:S01]  /*0600*/  FFMA R53, R12, R18.reuse, R53 ;  /* 0x000000120c357223 */ /* 0x080fe20000000035 */
[-C--:B------:R-:W-:Y:S01]  /*0610*/  FFMA R48, R13, R18.reuse, R48 ;  /* 0x000000120d307223 */ /* 0x080fe20000000030 */
[----:B------:R-:W-:Y:S01]  /*0620*/  FFMA R17, R14, R18, R21 ;  /* 0x000000120e117223 */ /* 0x000fe20000000015 */
[-C--:B------:R-:W-:Y:S01]  /*0630*/  FFMA R55, R8, R23.reuse, R55 ;  /* 0x0000001708377223 */ /* 0x080fe20000000037 */
[-C--:B------:R-:W-:Y:S01]  /*0640*/  FFMA R52, R9, R23.reuse, R52 ;  /* 0x0000001709347223 */ /* 0x080fe20000000034 */
[-C--:B------:R-:W-:Y:S01]  /*0650*/  FFMA R57, R10, R23.reuse, R57 ;  /* 0x000000170a397223 */ /* 0x080fe20000000039 */
[----:B------:R-:W-:Y:S01]  /*0660*/  FFMA R54, R11, R23, R54 ;  /* 0x000000170b367223 */ /* 0x000fe20000000036 */
[C---:B------:R-:W-:Y:S01]  /*0670*/  FFMA R16, R15.reuse, R16, R20 ;  /* 0x000000100f107223 */ /* 0x040fe20000000014 */
[----:B------:R-:W-:Y:S01]  /*0680*/  FFMA R18, R15, R18, R22 ;  /* 0x000000120f127223 */ /* 0x000fe20000000016 */
[----:B------:R-:W-:Y:S01]  /*0690*/  LDS.128 R8, [R42+UR6+0x400] ;  /* 0x000400062a087984 */ /* 0x000fe20008000c00 */
[-C--:B--2---:R-:W-:Y:S01]  /*06a0*/  FFMA R51, R24, R29.reuse, R51 ;  /* 0x0000001d18337223 */ /* 0x084fe20000000033 */
[-C--:B------:R-:W-:Y:S01]  /*06b0*/  FFMA R46, R25, R29.reuse, R46 ;  /* 0x0000001d192e7223 */ /* 0x080fe2000000002e */
[-C--:B------:R-:W-:Y:S01]  /*06c0*/  FFMA R49, R26, R29.reuse, R49 ;  /* 0x0000001d1a317223 */ /* 0x080fe20000000031 */
[----:B------:R-:W1:Y:S01]  /*06d0*/  LDS.128 R20, [R43+UR8+0x400] ;  /* 0x000400082b147984 */ /* 0x000e620008000c00 */
        /* <DEDUP_REMOVED lines=14> */
[-C--:B------:R-:W-:Y:S01]  /*07c0*/  FFMA R55, R24, R31.reuse, R55 ;  /* 0x0000001f18377223 */ /* 0x080fe20000000037 */
[-C--:B------:R-:W-:Y:S01]  /*07d0*/  FFMA R52, R25, R31.reuse, R52 ;  /* 0x0000001f19347223 */ /* 0x080fe20000000034 */
[-C--:B------:R-:W-:Y:S01]  /*07e0*/  FFMA R57, R26, R31.reuse, R57 ;  /* 0x0000001f1a397223 */ /* 0x080fe20000000039 */
[----:B------:R-:W2:Y:S01]  /*07f0*/  LDS.128 R16, [R42+UR6+0x500] ;  /* 0x000500062a107984 */ /* 0x000ea20008000c00 */
[----:B------:R-:W-:Y:S01]  /*0800*/  FFMA R54, R27, R31, R54 ;  /* 0x0000001f1b367223 */ /* 0x000fe20000000036 */
[-C--:B0-----:R-:W-:Y:S01]  /*0810*/  FFMA R51, R32, R37.reuse, R51 ;  /* 0x0000002520337223 */ /* 0x081fe20000000033 */
        /* <DEDUP_REMOVED lines=15> */
[----:B------:R-:W0:Y:S01]  /*0910*/  LDS.128 R28, [R42+UR6+0x600] ;  /* 0x000600062a1c7984 */ /* 0x000e220008000c00 */
[----:B------:R-:W-:Y:S01]  /*0920*/  FFMA R54, R35, R39, R54 ;  /* 0x0000002723367223 */ /* 0x000fe20000000036 */
[-C--:B-1----:R-:W-:Y:S01]  /*0930*/  FFMA R51, R20, R9.reuse, R51 ;  /* 0x0000000914337223 */ /* 0x082fe20000000033 */
        /* <DEDUP_REMOVED lines=15> */
[----:B------:R-:W1:Y:S01]  /*0a30*/  LDS.128 R36, [R43+UR8+0x700] ;  /* 0x000700082b247984 */ /* 0x000e620008000c00 */
[----:B------:R-:W-:Y:S01]  /*0a40*/  FFMA R54, R23, R11, R54 ;  /* 0x0000000b17367223 */ /* 0x000fe20000000036 */
[-C--:B--2---:R-:W-:Y:S01]  /*0a50*/  FFMA R51, R12, R17.reuse, R51 ;  /* 0x000000110c337223 */ /* 0x084fe20000000033 */
        /* <DEDUP_REMOVED lines=47> */
[-C--:B------:R-:W-:Y:S01]  /*0d50*/  FFMA R55, R36, R35.reuse, R55 ;  /* 0x0000002324377223 */ /* 0x080fe20000000037 */
[-C--:B------:R-:W-:Y:S01]  /*0d60*/  FFMA R52, R37, R35.reuse, R52 ;  /* 0x0000002325347223 */ /* 0x080fe20000000034 */
[-C--:B------:R-:W-:Y:S01]  /*0d70*/  FFMA R57, R38, R35.reuse, R57 ;  /* 0x0000002326397223 */ /* 0x080fe20000000039 */
[----:B------:R-:W-:Y:S01]  /*0d80*/  FFMA R54, R39, R35, R54 ;  /* 0x0000002327367223 */ /* 0x000fe20000000036 */
[----:B------:R-:W-:Y:S01]  /*0d90*/  LDS.128 R28, [R43+UR8+0xa00] ;  /* 0x000a00082b1c7984 */ /* 0x000fe20008000c00 */
[----:B------:R-:W-:Y:S01]  /*0da0*/  SHF.L.U32 R35, R3, 0x4, RZ ;  /* 0x0000000403237819 */ /* 0x000fe200000006ff */
[-C--:B--2---:R-:W-:Y:S01]  /*0db0*/  FFMA R47, R8, R20.reuse, R47 ;  /* 0x00000014082f7223 */ /* 0x084fe2000000002f */
[-C--:B------:R-:W-:Y:S01]  /*0dc0*/  FFMA R44, R9, R20.reuse, R44 ;  /* 0x00000014092c7223 */ /* 0x080fe2000000002c */
[----:B------:R-:W1:Y:S01]  /*0dd0*/  LDS.128 R24, [R42+UR6+0xa00] ;  /* 0x000a00062a187984 */ /* 0x000e620008000c00 */
        /* <DEDUP_REMOVED lines=14> */
[----:B------:R-:W-:Y:S01]  /*0ec0*/  IMAD.WIDE R58, R35, 0x4, R58 ;  /* 0x00000004233a7825 */ /* 0x000fe200078e023a */
[----:B------:R-:W-:Y:S03]  /*0ed0*/  LDS.128 R20, [R43+UR8+0xb00] ;  /* 0x000b00082b147984 */ /* 0x000fe60008000c00 */
[-C--:B0-----:R-:W-:Y:S01]  /*0ee0*/  FFMA R47, R12, R16.reuse, R47 ;  /* 0x000000100c2f7223 */ /* 0x081fe2000000002f */
[-C--:B------:R-:W-:Y:S01]  /*0ef0*/  FFMA R44, R13, R16.reuse, R44 ;  /* 0x000000100d2c7223 */ /* 0x080fe2000000002c */
[-C--:B------:R-:W-:Y:S01]  /*0f00*/  FFMA R45, R14, R16.reuse, R45 ;  /* 0x000000100e2d7223 */ /* 0x080fe2000000002d */
[----:B------:R-:W0:Y:S01]  /*0f10*/  LDS.128 R8, [R42+UR6+0xb00] ;  /* 0x000b00062a087984 */ /* 0x000e220008000c00 */
        /* <DEDUP_REMOVED lines=13> */
[----:B------:R-:W-:Y:S04]  /*0ff0*/  LDS.128 R36, [R42+UR6+0xf00] ;  /* 0x000f00062a247984 */ /* 0x000fe80008000c00 */
[----:B------:R-:W-:Y:S01]  /*1000*/  LDS.128 R12, [R43+UR8+0xc00] ;  /* 0x000c00082b0c7984 */ /* 0x000fe20008000c00 */
[-C--:B-1----:R-:W-:Y:S01]  /*1010*/  FFMA R51, R28, R25.reuse, R51 ;  /* 0x000000191c337223 */ /* 0x082fe20000000033 */
[----:B------:R-:W-:-:S02]  /*1020*/  FFMA R46, R29, R25, R46 ;  /* 0x000000191d2e7223 */ /* 0x000fc4000000002e */
        /* <DEDUP_REMOVED lines=14> */
[----:B------:R-:W-:-:S02]  /*1110*/  FFMA R54, R31, R27, R54 ;  /* 0x0000001b1f367223 */ /* 0x000fc40000000036 */
[----:B------:R-:W-:Y:S01]  /*1120*/  LDS.128 R24, [R43+UR8+0xd00] ;  /* 0x000d00082b187984 */ /* 0x000fe20008000c00 */
[-C--:B0-----:R-:W-:Y:S01]  /*1130*/  FFMA R51, R20, R9.reuse, R51 ;  /* 0x0000000914337223 */ /* 0x081fe20000000033 */
[-C--:B------:R-:W-:Y:S02]  /*1140*/  FFMA R46, R21, R9.reuse, R46 ;  /* 0x00000009152e7223 */ /* 0x080fe4000000002e */
[----:B------:R-:W0:Y:S01]  /*1150*/  LDS.128 R28, [R42+UR6+0xd00] ;  /* 0x000d00062a1c7984 */ /* 0x000e220008000c00 */
        /* <DEDUP_REMOVED lines=14> */
[----:B------:R-:W-:Y:S04]  /*1240*/  LDS.128 R8, [R43+UR8+0xe00] ;  /* 0x000e00082b087984 */ /* 0x000fe80008000c00 */
[----:B------:R-:W2:Y:S01]  /*1250*/  LDS.128 R20, [R42+UR6+0xe00] ;  /* 0x000e00062a147984 */ /* 0x000ea20008000c00 */
        /* <DEDUP_REMOVED lines=13> */
[----:B------:R-:W1:Y:S01]  /*1330*/  LDS.128 R32, [R43+UR8+0xf00] ;  /* 0x000f00082b207984 */ /* 0x000e620008000c00 */
[-C--:B------:R-:W-:Y:S01]  /*1340*/  FFMA R52, R13, R19.reuse, R52 ;  /* 0x000000130d347223 */ /* 0x080fe20000000034 */
[-C--:B------:R-:W-:Y:S01]  /*1350*/  FFMA R57, R14, R19.reuse, R57 ;  /* 0x000000130e397223 */ /* 0x080fe20000000039 */
[----:B------:R-:W-:Y:S01]  /*1360*/  FFMA R54, R15, R19, R54 ;  /* 0x000000130f367223 */ /* 0x000fe20000000036 */
        /* <DEDUP_REMOVED lines=16> */
[-C--:B--2---:R-:W-:Y:S01]  /*1470*/  FFMA R47, R8, R20.reuse, R47 ;  /* 0x00000014082f7223 */ /* 0x084fe2000000002f */
        /* <DEDUP_REMOVED lines=31> */
[----:B------:R-:W-:Y:S06]  /*1670*/  BAR.SYNC.DEFER_BLOCKING 0x0 ;  /* 0x0000000000007b1d */ /* 0x000fec0000010000 */
[----:B------:R-:W-:Y:S05]  /*1680*/  @!P0 BRA `(.L_x_1) ;  /* 0xffffffec00308947 */ /* 0x000fea000383ffff */
.L_x_0:
[----:B------:R-:W0:Y:S01]  /*1690*/  LDC R21, c[0x0][0x380] ;  /* 0x0000e000ff157b82 */ /* 0x000e220000000800 */
[----:B------:R-:W1:Y:S01]  /*16a0*/  LDCU.64 UR6, c[0x0][0x3a8] ;  /* 0x00007500ff0677ac */ /* 0x000e620008000a00 */
[----:B------:R-:W2:Y:S01]  /*16b0*/  LDCU UR4, c[0x0][0x3a0] ;  /* 0x00007400ff0477ac */ /* 0x000ea20008000800 */
[----:B0-----:R-:W-:Y:S02]  /*16c0*/  IMAD R40, R40, R21, RZ ;  /* 0x0000001528287224 */ /* 0x001fe400078e02ff */
[----:B------:R-:W-:Y:S01]  /*16d0*/  IMAD R7, R21, UR5, R7 ;  /* 0x0000000515077c24 */ /* 0x000fe2000f8e0207 */
[----:B------:R-:W0:Y:S02]  /*16e0*/  LDCU UR5, c[0x0][0x38c] ;  /* 0x00007180ff0577ac */ /* 0x000e240008000800 */
[----:B------:R-:W-:-:S04]  /*16f0*/  LEA R40, R40, R41, 0x2 ;  /* 0x0000002928287211 */ /* 0x000fc800078e10ff */
[----:B------:R-:W-:Y:S02]  /*1700*/  SHF.R.S32.HI R0, RZ, 0x1f, R40 ;  /* 0x0000001fff007819 */ /* 0x000fe40000011428 */
[----:B------:R-:W-:-:S04]  /*1710*/  IADD3 R40, P0, PT, R7, R40, RZ ;  /* 0x0000002807287210 */ /* 0x000fc80007f1e0ff */
[----:B------:R-:W-:Y:S02]  /*1720*/  LEA.HI.X.SX32 R7, R7, R0, 0x1, P0 ;  /* 0x0000000007077211 */ /* 0x000fe400000f0eff */
[----:B-1----:R-:W-:-:S04]  /*1730*/  LEA R24, P0, R40, UR6, 0x2 ;  /* 0x0000000628187c11 */ /* 0x002fc8000f8010ff */
[----:B------:R-:W-:-:S03]  /*1740*/  LEA.HI.X R25, R40, UR7, R7, 0x2, P0 ;  /* 0x0000000728197c11 */ /* 0x000fc600080f1407 */
[C---:B------:R-:W-:Y:S02]  /*1750*/  IMAD.WIDE R22, R21.reuse, 0x4, R24 ;  /* 0x0000000415167825 */ /* 0x040fe400078e0218 */
[----:B------:R-:W2:Y:S04]  /*1760*/  LDG.E.128 R4, desc[UR10][R24.64] ;  /* 0x0000000a18047981 */ /* 0x000ea8000c1e1d00 */
[----:B------:R-:W3:Y:S01]  /*1770*/  LDG.E.128 R8, desc[UR10][R22.64] ;  /* 0x0000000a16087981 */ /* 0x000ee2000c1e1d00 */
[----:B------:R-:W-:-:S05]  /*1780*/  IMAD.WIDE R2, R21, 0x4, R22 ;  /* 0x0000000415027825 */ /* 0x000fca00078e0216 */
[----:B------:R-:W4:Y:S01]  /*1790*/  LDG.E.128 R12, desc[UR10][R2.64] ;  /* 0x0000000a020c7981 */ /* 0x000f22000c1e1d00 */
[----:B------:R-:W-:-:S05]  /*17a0*/  IMAD.WIDE R20, R21, 0x4, R2 ;  /* 0x0000000415147825 */ /* 0x000fca00078e0202 */
[----:B------:R-:W5:Y:S01]  /*17b0*/  LDG.E.128 R16, desc[UR10][R20.64] ;  /* 0x0000000a14107981 */ /* 0x000f62000c1e1d00 */
[----:B--2---:R-:W-:Y:S01]  /*17c0*/  FMUL R4, R4, UR4 ;  /* 0x0000000404047c20 */ /* 0x004fe20008400000 */
[----:B------:R-:W-:Y:S01]  /*17d0*/  FMUL R5, R5, UR4 ;  /* 0x0000000405057c20 */ /* 0x000fe20008400000 */
[----:B------:R-:W-:Y:S01]  /*17e0*/  FMUL R6, R6, UR4 ;  /* 0x0000000406067c20 */ /* 0x000fe20008400000 */
[----:B------:R-:W-:Y:S01]  /*17f0*/  FMUL R7, R7, UR4 ;  /* 0x0000000407077c20 */ /* 0x000fe20008400000 */
[----:B---3--:R-:W-:Y:S01]  /*1800*/  FMUL R8, R8, UR4 ;  /* 0x0000000408087c20 */ /* 0x008fe20008400000 */
[----:B------:R-:W-:Y:S01]  /*1810*/  FMUL R9, R9, UR4 ;  /* 0x0000000409097c20 */ /* 0x000fe20008400000 */
[----:B------:R-:W-:Y:S01]  /*1820*/  FMUL R10, R10, UR4 ;  /* 0x000000040a0a7c20 */ /* 0x000fe20008400000 */
[----:B------:R-:W-:Y:S01]  /*1830*/  FMUL R11, R11, UR4 ;  /* 0x000000040b0b7c20 */ /* 0x000fe20008400000 */
[----:B0-----:R-:W-:Y:S01]  /*1840*/  FFMA R4, R47, UR5, R4 ;  /* 0x000000052f047c23 */ /* 0x001fe20008000004 */
[----:B----4-:R-:W-:Y:S01]  /*1850*/  FMUL R12, R12, UR4 ;  /* 0x000000040c0c7c20 */ /* 0x010fe20008400000 */
[----:B------:R-:W-:Y:S01]  /*1860*/  FMUL R13, R13, UR4 ;  /* 0x000000040d0d7c20 */ /* 0x000fe20008400000 */
[----:B------:R-:W-:Y:S01]  /*1870*/  FMUL R14, R14, UR4 ;  /* 0x000000040e0e7c20 */ /* 0x000fe20008400000 */
[----:B------:R-:W-:Y:S01]  /*1880*/  FMUL R15, R15, UR4 ;  /* 0x000000040f0f7c20 */ /* 0x000fe20008400000 */
[----:B------:R-:W-:Y:S01]  /*1890*/  FFMA R5, R44, UR5, R5 ;  /* 0x000000052c057c23 */ /* 0x000fe20008000005 */
[----:B------:R-:W-:Y:S01]  /*18a0*/  FFMA R6, R45, UR5, R6 ;  /* 0x000000052d067c23 */ /* 0x000fe20008000006 */
[----:B-----5:R-:W-:Y:S01]  /*18b0*/  FMUL R16, R16, UR4 ;  /* 0x0000000410107c20 */ /* 0x020fe20008400000 */
[----:B------:R-:W-:Y:S01]  /*18c0*/  FMUL R17, R17, UR4 ;  /* 0x0000000411117c20 */ /* 0x000fe20008400000 */
[----:B------:R-:W-:Y:S01]  /*18d0*/  FMUL R18, R18, UR4 ;  /* 0x0000000412127c20 */ /* 0x000fe20008400000 */
[----:B------:R-:W-:Y:S01]  /*18e0*/  FMUL R19, R19, UR4 ;  /* 0x0000000413137c20 */ /* 0x000fe20008400000 */
[----:B------:R-:W-:Y:S01]  /*18f0*/  FFMA R7, R46, UR5, R7 ;  /* 0x000000052e077c23 */ /* 0x000fe20008000007 */
        /* <DEDUP_REMOVED lines=12> */
[----:B------:R-:W-:Y:S04]  /*19c0*/  STG.E.128 desc[UR10][R24.64], R4 ;  /* 0x0000000418007986 */ /* 0x000fe8000c101d0a */
[----:B------:R-:W-:Y:S04]  /*19d0*/  STG.E.128 desc[UR10][R22.64], R8 ;  /* 0x0000000816007986 */ /* 0x000fe8000c101d0a */
[----:B------:R-:W-:Y:S04]  /*19e0*/  STG.E.128 desc[UR10][R2.64], R12 ;  /* 0x0000000c02007986 */ /* 0x000fe8000c101d0a */
[----:B------:R-:W-:Y:S01]  /*19f0*/  STG.E.128 desc[UR10][R20.64], R16 ;  /* 0x0000001014007986 */ /* 0x000fe2000c101d0a */
[----:B------:R-:W-:Y:S05]  /*1a00*/  EXIT ;  /* 0x000000000000794d */ /* 0x000fea0003800000 */
.L_x_2:
[----:B------:R-:W-:-:S00]  /*1a10*/  BRA `(.L_x_2) ;  /* 0xfffffffc00fc7947 */ /* 0x000fc0000383ffff */
[----:B------:R-:W-:-:S00]  /*1a20*/  NOP ;  /* 0x0000000000007918 */ /* 0x000fc00000000000 */
        /* <DEDUP_REMOVED lines=13> */
.L_x_3:


//--------------------- .nv.shared._Z10mysgemm_v7iiifPfS_fS_ --------------------------
	.section	.nv.shared._Z10mysgemm_v7iiifPfS_fS_,"aw",@nobits
	.sectionflags	@""
	.align	4
.nv.shared._Z10mysgemm_v7iiifPfS_fS_:
	.zero		9216


//--------------------- .nv.shared.reserved.0     --------------------------
	.section	.nv.shared.reserved.0,"aw",@nobits
	.weak		__nv_reservedSMEM_offset_0_alias
	.size		__nv_reservedSMEM_offset_0_alias, 0, 64
	.other		__nv_reservedSMEM_offset_0_alias,@"STO_CUDA_RESERVED_SHARED STV_DEFAULT"
__nv_reservedSMEM_offset_0_alias:
	.zero		0
	.zero		64


//--------------------- .nv.constant0._Z10mysgemm_v7iiifPfS_fS_ --------------------------
	.section	.nv.constant0._Z10mysgemm_v7iiifPfS_fS_,"a",@progbits
	.sectionflags	@""
	.align	4
.nv.constant0._Z10mysgemm_v7iiifPfS_fS_:
	.zero		944


//--------------------- SYMBOLS --------------------------

	.type		.nv.reservedSmem.offset0,@object
	.size		.nv.reservedSmem.offset0,0x4
	.type		.nv.reservedSmem.cap,@object
	.size		.nv.reservedSmem.cap,0x4
